	.headerflags	@"EF_CUDA_TEXMODE_UNIFIED EF_CUDA_64BIT_ADDRESS EF_CUDA_ACCELERATORS EF_CUDA_SM90 EF_CUDA_VIRTUAL_SM(EF_CUDA_SM90)"
	.elftype	@"ET_EXEC"


//--------------------- .nv.info                  --------------------------
	.section	.nv.info,"",@"SHT_CUDA_INFO"
	.align	4


	//----- nvinfo : EIATTR_REGCOUNT
	.align		4
        /*0000*/ 	.byte	0x04, 0x2f
        /*0002*/ 	.short	(.L_1 - .L_0)
	.align		4
.L_0:
        /*0004*/ 	.word	index@(triton_per_fused_convolution_mean_2)
        /*0008*/ 	.word	0x00000010


	//----- nvinfo : EIATTR_MIN_STACK_SIZE
	.align		4
.L_1:
        /*000c*/ 	.byte	0x04, 0x12
        /*000e*/ 	.short	(.L_3 - .L_2)
	.align		4
.L_2:
        /*0010*/ 	.word	index@(triton_per_fused_convolution_mean_2)
        /*0014*/ 	.word	0x00000000


	//----- nvinfo : EIATTR_FRAME_SIZE
	.align		4
.L_3:
        /*0018*/ 	.byte	0x04, 0x11
        /*001a*/ 	.short	(.L_5 - .L_4)
	.align		4
.L_4:
        /*001c*/ 	.word	index@(triton_per_fused_convolution_mean_2)
        /*0020*/ 	.word	0x00000000


	//----- nvinfo : EIATTR_MIN_STACK_SIZE
	.align		4
.L_5:
        /*0024*/ 	.byte	0x04, 0x12
        /*0026*/ 	.short	(.L_7 - .L_6)
	.align		4
.L_6:
        /*0028*/ 	.word	index@(triton_per_fused_convolution_mean_2)
        /*002c*/ 	.word	0x00000000
.L_7:


//--------------------- .nv.info.triton_per_fused_convolution_mean_2 --------------------------
	.section	.nv.info.triton_per_fused_convolution_mean_2,"",@"SHT_CUDA_INFO"
	.sectionflags	@""
	.align	4


	//----- nvinfo : EIATTR_CUDA_API_VERSION
	.align		4
        /*0000*/ 	.byte	0x04, 0x37
        /*0002*/ 	.short	(.L_9 - .L_8)
.L_8:
        /*0004*/ 	.word	0x0000007c


	//----- nvinfo : EIATTR_KPARAM_INFO
	.align		4
.L_9:
        /*0008*/ 	.byte	0x04, 0x17
        /*000a*/ 	.short	(.L_11 - .L_10)
.L_10:
        /*000c*/ 	.word	0x00000000
        /*0010*/ 	.short	0x0004
        /*0012*/ 	.short	0x001c
        /*0014*/ 	.byte	0x00, 0xf0, 0x11, 0x00


	//----- nvinfo : EIATTR_KPARAM_INFO
	.align		4
.L_11:
        /*0018*/ 	.byte	0x04, 0x17
        /*001a*/ 	.short	(.L_13 - .L_12)
.L_12:
        /*001c*/ 	.word	0x00000000
        /*0020*/ 	.short	0x0003
        /*0022*/ 	.short	0x0018
        /*0024*/ 	.byte	0x00, 0xf0, 0x11, 0x00


	//----- nvinfo : EIATTR_KPARAM_INFO
	.align		4
.L_13:
        /*0028*/ 	.byte	0x04, 0x17
        /*002a*/ 	.short	(.L_15 - .L_14)
.L_14:
        /*002c*/ 	.word	0x00000000
        /*0030*/ 	.short	0x0002
        /*0032*/ 	.short	0x0010
        /*0034*/ 	.byte	0x00, 0xf4, 0x21, 0x00


	//----- nvinfo : EIATTR_KPARAM_INFO
	.align		4
.L_15:
        /*0038*/ 	.byte	0x04, 0x17
        /*003a*/ 	.short	(.L_17 - .L_16)
.L_16:
        /*003c*/ 	.word	0x00000000
        /*0040*/ 	.short	0x0001
        /*0042*/ 	.short	0x0008
        /*0044*/ 	.byte	0x00, 0xf4, 0x21, 0x00


	//----- nvinfo : EIATTR_KPARAM_INFO
	.align		4
.L_17:
        /*0048*/ 	.byte	0x04, 0x17
        /*004a*/ 	.short	(.L_19 - .L_18)
.L_18:
        /*004c*/ 	.word	0x00000000
        /*0050*/ 	.short	0x0000
        /*0052*/ 	.short	0x0000
        /*0054*/ 	.byte	0x00, 0xf4, 0x21, 0x00


	//----- nvinfo : EIATTR_SPARSE_MMA_MASK
	.align		4
.L_19:
        /*0058*/ 	.byte	0x03, 0x50
        /*005a*/ 	.short	0x0000


	//----- nvinfo : EIATTR_MAXREG_COUNT
	.align		4
        /*005c*/ 	.byte	0x03, 0x1b
        /*005e*/ 	.short	0x00ff


	//----- nvinfo : EIATTR_COOP_GROUP_MASK_REGIDS
	.align		4
        /*0060*/ 	.byte	0x04, 0x29
        /*0062*/ 	.short	(.L_21 - .L_20)


	//   ....[0]....
.L_20:
        /*0064*/ 	.word	0xffffffff


	//   ....[1]....
        /*0068*/ 	.word	0xffffffff


	//   ....[2]....
        /*006c*/ 	.word	0xffffffff


	//   ....[3]....
        /*0070*/ 	.word	0xffffffff


	//----- nvinfo : EIATTR_COOP_GROUP_INSTR_OFFSETS
	.align		4
.L_21:
        /*0074*/ 	.byte	0x04, 0x28
        /*0076*/ 	.short	(.L_23 - .L_22)


	//   ....[0]....
.L_22:
        /*0078*/ 	.word	0x000001e0


	//   ....[1]....
        /*007c*/ 	.word	0x00000200


	//   ....[2]....
        /*0080*/ 	.word	0x00000230


	//   ....[3]....
        /*0084*/ 	.word	0x00000280


	//----- nvinfo : EIATTR_EXIT_INSTR_OFFSETS
	.align		4
.L_23:
        /*0088*/ 	.byte	0x04, 0x1c
        /*008a*/ 	.short	(.L_25 - .L_24)


	//   ....[0]....
.L_24:
        /*008c*/ 	.word	0x000002b0


	//   ....[1]....
        /*0090*/ 	.word	0x000002e0


	//----- nvinfo : EIATTR_REQNTID
	.align		4
.L_25:
        /*0094*/ 	.byte	0x04, 0x10
        /*0096*/ 	.short	(.L_27 - .L_26)
.L_26:
        /*0098*/ 	.word	0x00000040
        /*009c*/ 	.word	0x00000001
        /*00a0*/ 	.word	0x00000001


	//----- nvinfo : EIATTR_CBANK_PARAM_SIZE
	.align		4
.L_27:
        /*00a4*/ 	.byte	0x03, 0x19
        /*00a6*/ 	.short	0x0020


	//----- nvinfo : EIATTR_PARAM_CBANK
	.align		4
        /*00a8*/ 	.byte	0x04, 0x0a
        /*00aa*/ 	.short	(.L_29 - .L_28)
	.align		4
.L_28:
        /*00ac*/ 	.word	index@(.nv.constant0.triton_per_fused_convolution_mean_2)
        /*00b0*/ 	.short	0x0210
        /*00b2*/ 	.short	0x0020


	//----- nvinfo : EIATTR_SW_WAR
	.align		4
.L_29:
        /*00b4*/ 	.byte	0x04, 0x36
        /*00b6*/ 	.short	(.L_31 - .L_30)
.L_30:
        /*00b8*/ 	.word	0x00000008
.L_31:


//--------------------- .nv.callgraph             --------------------------
	.section	.nv.callgraph,"",@"SHT_CUDA_CALLGRAPH"
	.align	4
	.sectionentsize	8
	.align		4
        /*0000*/ 	.word	0x00000000
	.align		4
        /*0004*/ 	.word	0xffffffff
	.align		4
        /*0008*/ 	.word	0x00000000
	.align		4
        /*000c*/ 	.word	0xfffffffe
	.align		4
        /*0010*/ 	.word	0x00000000
	.align		4
        /*0014*/ 	.word	0xfffffffd
	.align		4
        /*0018*/ 	.word	0x00000000
	.align		4
        /*001c*/ 	.word	0xfffffffc


//--------------------- .text.triton_per_fused_convolution_mean_2 --------------------------
	.section	.text.triton_per_fused_convolution_mean_2,"ax",@progbits
	.sectionflags	@"SHF_BARRIERS=1"
	.align	128
        .global         triton_per_fused_convolution_mean_2
        .type           triton_per_fused_convolution_mean_2,@function
        .size           triton_per_fused_convolution_mean_2,(.L_x_1 - triton_per_fused_convolution_mean_2)
        .other          triton_per_fused_convolution_mean_2,@"STO_CUDA_ENTRY STV_DEFAULT"
triton_per_fused_convolution_mean_2:
.text.triton_per_fused_convolution_mean_2:
[----:B------:R-:W0:Y:S02]  /*0000*/  LDC R1, c[0x0][0x28] ;  /* 0x00000a00ff017b82 */ /* 0x000e240000000800 */
[----:B------:R-:W1:Y:S01]  /*0010*/  S2R R0, SR_CTAID.X ;  /* 0x0000000000007919 */ /* 0x000e620000002500 */
[----:B------:R-:W2:Y:S01]  /*0020*/  LDC.64 R2, c[0x0][0x210] ;  /* 0x00008400ff027b82 */ /* 0x000ea20000000a00 */
[----:B------:R-:W-:Y:S01]  /*0030*/  HFMA2.MMA R8, -RZ, RZ, 0, 0 ;  /* 0x00000000ff087435 */ /* 0x000fe200000001ff */
[----:B------:R-:W-:Y:S01]  /*0040*/  ULDC.64 UR4, c[0x0][0x208] ;  /* 0x0000820000047ab9 */ /* 0x000fe20000000a00 */
[----:B------:R-:W3:Y:S05]  /*0050*/  S2R R10, SR_TID.X ;  /* 0x00000000000a7919 */ /* 0x000eea0000002100 */
[----:B------:R-:W4:Y:S01]  /*0060*/  LDC.64 R4, c[0x0][0x220] ;  /* 0x00008800ff047b82 */ /* 0x000f220000000a00 */
[----:B-1----:R-:W-:-:S02]  /*0070*/  SHF.R.S32.HI R9, RZ, 0x1f, R0 ;  /* 0x0000001fff097819 */ /* 0x002fc40000011400 */
[----:B------:R-:W-:Y:S02]  /*0080*/  ISETP.GE.AND P1, PT, R0, 0x40, PT ;  /* 0x000000400000780c */ /* 0x000fe40003f26270 */
[----:B---3--:R-:W-:Y:S02]  /*0090*/  LOP3.LUT R7, R10, 0xf, RZ, 0xc0, !PT ;  /* 0x0000000f0a077812 */ /* 0x008fe400078ec0ff */
[----:B------:R-:W-:-:S03]  /*00a0*/  LEA.HI R9, R9, R0, RZ, 0x2 ;  /* 0x0000000009097211 */ /* 0x000fc600078f10ff */
[----:B------:R-:W-:Y:S01]  /*00b0*/  IMAD R7, R0, 0x10, R7 ;  /* 0x0000001000077824 */ /* 0x000fe200078e0207 */
[----:B------:R-:W-:-:S03]  /*00c0*/  LOP3.LUT R9, R9, 0xfffffffc, RZ, 0xc0, !PT ;  /* 0xfffffffc09097812 */ /* 0x000fc600078ec0ff */
[----:B--2---:R-:W-:Y:S01]  /*00d0*/  IMAD.WIDE R2, R7, 0x4, R2 ;  /* 0x0000000407027825 */ /* 0x004fe200078e0202 */
[----:B------:R-:W-:-:S03]  /*00e0*/  CS2R R6, SRZ ;  /* 0x0000000000067805 */ /* 0x000fc6000001ff00 */
[----:B------:R-:W-:-:S03]  /*00f0*/  IMAD.IADD R9, R0, 0x1, -R9 ;  /* 0x0000000100097824 */ /* 0x000fc600078e0a09 */
[----:B------:R-:W2:Y:S01]  /*0100*/  @!P1 LDG.E R6, desc[UR4][R2.64] ;  /* 0x0000000402069981 */ /* 0x000ea2000c1e1900 */
[----:B----4-:R-:W-:-:S03]  /*0110*/  IMAD.WIDE R4, R9, 0x4, R4 ;  /* 0x0000000409047825 */ /* 0x010fc600078e0204 */
[----:B------:R-:W3:Y:S04]  /*0120*/  @!P1 LDG.E R7, desc[UR4][R2.64] ;  /* 0x0000000402079981 */ /* 0x000ee8000c1e1900 */
[----:B------:R-:W4:Y:S01]  /*0130*/  @!P1 LDG.E.EL R8, desc[UR4][R4.64] ;  /* 0x0000000404089981 */ /* 0x000f22000c2e1900 */
[----:B------:R-:W-:-:S06]  /*0140*/  IMAD.MOV.U32 R9, RZ, RZ, RZ ;  /* 0x000000ffff097224 */ /* 0x000fcc00078e00ff */
[----:B------:R1:W5:Y:S01]  /*0150*/  @!P1 LDG.E.EL R9, desc[UR4][R4.64] ;  /* 0x0000000404099981 */ /* 0x000362000c2e1900 */
[----:B------:R-:W-:-:S04]  /*0160*/  LOP3.LUT P0, RZ, R10, 0x30, RZ, 0xc0, !PT ;  /* 0x000000300aff7812 */ /* 0x000fc8000780c0ff */
[----:B------:R-:W-:Y:S01]  /*0170*/  ISETP.LT.AND P0, PT, R0, 0x40, !P0 ;  /* 0x000000400000780c */ /* 0x000fe20004701270 */
[----:B-1----:R-:W1:Y:S01]  /*0180*/  LDC.64 R4, c[0x0][0x218] ;  /* 0x00008600ff047b82 */ /* 0x002e620000000a00 */
[----:B------:R-:W-:Y:S01]  /*0190*/  LOP3.LUT P2, RZ, R10, 0x3f, RZ, 0xc0, !PT ;  /* 0x0000003f0aff7812 */ /* 0x000fe2000784c0ff */
[----:B-1----:R-:W-:Y:S01]  /*01a0*/  IMAD.WIDE R4, R0, 0x4, R4 ;  /* 0x0000000400047825 */ /* 0x002fe200078e0204 */
[----:B--2---:R-:W-:-:S05]  /*01b0*/  SEL R11, R6, RZ, !P1 ;  /* 0x000000ff060b7207 */ /* 0x004fca0004800000 */
[----:B----4-:R-:W-:-:S05]  /*01c0*/  FADD R8, R11, R8 ;  /* 0x000000080b087221 */ /* 0x010fca0000000000 */
[----:B------:R-:W-:-:S05]  /*01d0*/  FSEL R8, R8, RZ, !P1 ;  /* 0x000000ff08087208 */ /* 0x000fca0004800000 */
[----:B------:R-:W1:Y:S02]  /*01e0*/  SHFL.BFLY PT, R11, R8, 0x8, 0x1f ;  /* 0x0d001f00080b7f89 */ /* 0x000e6400000e0000 */
[----:B-1----:R-:W-:-:S05]  /*01f0*/  FADD R11, R8, R11 ;  /* 0x0000000b080b7221 */ /* 0x002fca0000000000 */
[----:B------:R-:W1:Y:S01]  /*0200*/  SHFL.BFLY PT, R6, R11, 0x4, 0x1f ;  /* 0x0c801f000b067f89 */ /* 0x000e6200000e0000 */
[----:B---3--:R-:W-:Y:S01]  /*0210*/  SEL R8, R7, RZ, !P1 ;  /* 0x000000ff07087207 */ /* 0x008fe20004800000 */
[----:B-1----:R-:W-:-:S05]  /*0220*/  FADD R6, R11, R6 ;  /* 0x000000060b067221 */ /* 0x002fca0000000000 */
[----:B------:R-:W1:Y:S01]  /*0230*/  SHFL.BFLY PT, R13, R6, 0x2, 0x1f ;  /* 0x0c401f00060d7f89 */ /* 0x000e6200000e0000 */
[----:B-----5:R-:W-:-:S05]  /*0240*/  FADD R9, R8, R9 ;  /* 0x0000000908097221 */ /* 0x020fca0000000000 */
[----:B------:R-:W-:Y:S01]  /*0250*/  @P0 STG.E desc[UR4][R2.64], R9 ;  /* 0x0000000902000986 */ /* 0x000fe2000c101904 */
[----:B------:R-:W-:Y:S01]  /*0260*/  BAR.SYNC.DEFER_BLOCKING 0x0 ;  /* 0x0000000000007b1d */ /* 0x000fe20000010000 */
[----:B-1----:R-:W-:-:S05]  /*0270*/  FADD R13, R6, R13 ;  /* 0x0000000d060d7221 */ /* 0x002fca0000000000 */
[----:B------:R-:W1:Y:S01]  /*0280*/  SHFL.BFLY PT, R12, R13, 0x1, 0x1f ;  /* 0x0c201f000d0c7f89 */ /* 0x000e6200000e0000 */
[----:B------:R-:W-:Y:S01]  /*0290*/  ISETP.LT.AND P1, PT, R0, 0x40, !P2 ;  /* 0x000000400000780c */ /* 0x000fe20005721270 */
[----:B-1----:R-:W-:-:S12]  /*02a0*/  FADD R12, R13, R12 ;  /* 0x0000000c0d0c7221 */ /* 0x002fd80000000000 */
[----:B------:R-:W-:Y:S05]  /*02b0*/  @!P1 EXIT ;  /* 0x000000000000994d */ /* 0x000fea0003800000 */
[----:B------:R-:W-:-:S05]  /*02c0*/  FMUL R3, R12, 0.0625 ;  /* 0x3d8000000c037820 */ /* 0x000fca0000400000 */
[----:B------:R-:W-:Y:S01]  /*02d0*/  STG.E desc[UR4][R4.64], R3 ;  /* 0x0000000304007986 */ /* 0x000fe2000c101904 */
[----:B------:R-:W-:Y:S05]  /*02e0*/  EXIT ;  /* 0x000000000000794d */ /* 0x000fea0003800000 */
.L_x_0:
[----:B------:R-:W-:-:S00]  /*02f0*/  BRA `(.L_x_0) ;  /* 0xfffffffc00fc7947 */ /* 0x000fc0000383ffff */
[----:B------:R-:W-:-:S00]  /*0300*/  NOP ;  /* 0x0000000000007918 */ /* 0x000fc00000000000 */
[----:B------:R-:W-:-:S00]  /*0310*/  NOP ;  /* 0x0000000000007918 */ /* 0x000fc00000000000 */
[----:B------:R-:W-:-:S00]  /*0320*/  NOP ;  /* 0x0000000000007918 */ /* 0x000fc00000000000 */
[----:B------:R-:W-:-:S00]  /*0330*/  NOP ;  /* 0x0000000000007918 */ /* 0x000fc00000000000 */
[----:B------:R-:W-:-:S00]  /*0340*/  NOP ;  /* 0x0000000000007918 */ /* 0x000fc00000000000 */
[----:B------:R-:W-:-:S00]  /*0350*/  NOP ;  /* 0x0000000000007918 */ /* 0x000fc00000000000 */
[----:B------:R-:W-:-:S00]  /*0360*/  NOP ;  /* 0x0000000000007918 */ /* 0x000fc00000000000 */
[----:B------:R-:W-:-:S00]  /*0370*/  NOP ;  /* 0x0000000000007918 */ /* 0x000fc00000000000 */
.L_x_1:


//--------------------- .nv.constant0.triton_per_fused_convolution_mean_2 --------------------------
	.section	.nv.constant0.triton_per_fused_convolution_mean_2,"a",@progbits
	.sectionflags	@""
	.align	4
.nv.constant0.triton_per_fused_convolution_mean_2:
	.zero		560
